	.headerflags	@"EF_CUDA_TEXMODE_UNIFIED EF_CUDA_64BIT_ADDRESS EF_CUDA_ACCELERATORS EF_CUDA_SM90 EF_CUDA_VIRTUAL_SM(EF_CUDA_SM90)"
	.elftype	@"ET_EXEC"


//--------------------- .nv.info                  --------------------------
	.section	.nv.info,"",@"SHT_CUDA_INFO"
	.align	4


	//----- nvinfo : EIATTR_REGCOUNT
	.align		4
        /*0000*/ 	.byte	0x04, 0x2f
        /*0002*/ 	.short	(.L_3 - .L_2)
	.align		4
.L_2:
        /*0004*/ 	.word	index@(triton_poi_fused__native_batch_norm_legit_no_training_relu_4)
        /*0008*/ 	.word	0x00000020


	//----- nvinfo : EIATTR_MIN_STACK_SIZE
	.align		4
.L_3:
        /*000c*/ 	.byte	0x04, 0x12
        /*000e*/ 	.short	(.L_5 - .L_4)
	.align		4
.L_4:
        /*0010*/ 	.word	index@(triton_poi_fused__native_batch_norm_legit_no_training_relu_4)
        /*0014*/ 	.word	0x00000000


	//----- nvinfo : EIATTR_FRAME_SIZE
	.align		4
.L_5:
        /*0018*/ 	.byte	0x04, 0x11
        /*001a*/ 	.short	(.L_7 - .L_6)
	.align		4
.L_6:
        /*001c*/ 	.word	index@(triton_poi_fused__native_batch_norm_legit_no_training_relu_4)
        /*0020*/ 	.word	0x00000000


	//----- nvinfo : EIATTR_MIN_STACK_SIZE
	.align		4
.L_7:
        /*0024*/ 	.byte	0x04, 0x12
        /*0026*/ 	.short	(.L_9 - .L_8)
	.align		4
.L_8:
        /*0028*/ 	.word	index@(triton_poi_fused__native_batch_norm_legit_no_training_relu_4)
        /*002c*/ 	.word	0x00000000
.L_9:


//--------------------- .nv.info.triton_poi_fused__native_batch_norm_legit_no_training_relu_4 --------------------------
	.section	.nv.info.triton_poi_fused__native_batch_norm_legit_no_training_relu_4,"",@"SHT_CUDA_INFO"
	.sectionflags	@""
	.align	4


	//----- nvinfo : EIATTR_CUDA_API_VERSION
	.align		4
        /*0000*/ 	.byte	0x04, 0x37
        /*0002*/ 	.short	(.L_11 - .L_10)
.L_10:
        /*0004*/ 	.word	0x0000007c


	//----- nvinfo : EIATTR_KPARAM_INFO
	.align		4
.L_11:
        /*0008*/ 	.byte	0x04, 0x17
        /*000a*/ 	.short	(.L_13 - .L_12)
.L_12:
        /*000c*/ 	.word	0x00000000
        /*0010*/ 	.short	0x0006
        /*0012*/ 	.short	0x0030
        /*0014*/ 	.byte	0x00, 0xf0, 0x11, 0x00


	//----- nvinfo : EIATTR_KPARAM_INFO
	.align		4
.L_13:
        /*0018*/ 	.byte	0x04, 0x17
        /*001a*/ 	.short	(.L_15 - .L_14)
.L_14:
        /*001c*/ 	.word	0x00000000
        /*0020*/ 	.short	0x0005
        /*0022*/ 	.short	0x0028
        /*0024*/ 	.byte	0x00, 0xf4, 0x21, 0x00


	//----- nvinfo : EIATTR_KPARAM_INFO
	.align		4
.L_15:
        /*0028*/ 	.byte	0x04, 0x17
        /*002a*/ 	.short	(.L_17 - .L_16)
.L_16:
        /*002c*/ 	.word	0x00000000
        /*0030*/ 	.short	0x0004
        /*0032*/ 	.short	0x0020
        /*0034*/ 	.byte	0x00, 0xf4, 0x21, 0x00


	//----- nvinfo : EIATTR_KPARAM_INFO
	.align		4
.L_17:
        /*0038*/ 	.byte	0x04, 0x17
        /*003a*/ 	.short	(.L_19 - .L_18)
.L_18:
        /*003c*/ 	.word	0x00000000
        /*0040*/ 	.short	0x0003
        /*0042*/ 	.short	0x0018
        /*0044*/ 	.byte	0x00, 0xf4, 0x21, 0x00


	//----- nvinfo : EIATTR_KPARAM_INFO
	.align		4
.L_19:
        /*0048*/ 	.byte	0x04, 0x17
        /*004a*/ 	.short	(.L_21 - .L_20)
.L_20:
        /*004c*/ 	.word	0x00000000
        /*0050*/ 	.short	0x0002
        /*0052*/ 	.short	0x0010
        /*0054*/ 	.byte	0x00, 0xf4, 0x21, 0x00


	//----- nvinfo : EIATTR_KPARAM_INFO
	.align		4
.L_21:
        /*0058*/ 	.byte	0x04, 0x17
        /*005a*/ 	.short	(.L_23 - .L_22)
.L_22:
        /*005c*/ 	.word	0x00000000
        /*0060*/ 	.short	0x0001
        /*0062*/ 	.short	0x0008
        /*0064*/ 	.byte	0x00, 0xf4, 0x21, 0x00


	//----- nvinfo : EIATTR_KPARAM_INFO
	.align		4
.L_23:
        /*0068*/ 	.byte	0x04, 0x17
        /*006a*/ 	.short	(.L_25 - .L_24)
.L_24:
        /*006c*/ 	.word	0x00000000
        /*0070*/ 	.short	0x0000
        /*0072*/ 	.short	0x0000
        /*0074*/ 	.byte	0x00, 0xf4, 0x21, 0x00


	//----- nvinfo : EIATTR_SPARSE_MMA_MASK
	.align		4
.L_25:
        /*0078*/ 	.byte	0x03, 0x50
        /*007a*/ 	.short	0x0000


	//----- nvinfo : EIATTR_MAXREG_COUNT
	.align		4
        /*007c*/ 	.byte	0x03, 0x1b
        /*007e*/ 	.short	0x00ff


	//----- nvinfo : EIATTR_EXIT_INSTR_OFFSETS
	.align		4
        /*0080*/ 	.byte	0x04, 0x1c
        /*0082*/ 	.short	(.L_27 - .L_26)


	//   ....[0]....
.L_26:
        /*0084*/ 	.word	0x00000710


	//----- nvinfo : EIATTR_REQNTID
	.align		4
.L_27:
        /*0088*/ 	.byte	0x04, 0x10
        /*008a*/ 	.short	(.L_29 - .L_28)
.L_28:
        /*008c*/ 	.word	0x00000080
        /*0090*/ 	.word	0x00000001
        /*0094*/ 	.word	0x00000001


	//----- nvinfo : EIATTR_CBANK_PARAM_SIZE
	.align		4
.L_29:
        /*0098*/ 	.byte	0x03, 0x19
        /*009a*/ 	.short	0x0034


	//----- nvinfo : EIATTR_PARAM_CBANK
	.align		4
        /*009c*/ 	.byte	0x04, 0x0a
        /*009e*/ 	.short	(.L_31 - .L_30)
	.align		4
.L_30:
        /*00a0*/ 	.word	index@(.nv.constant0.triton_poi_fused__native_batch_norm_legit_no_training_relu_4)
        /*00a4*/ 	.short	0x0210
        /*00a6*/ 	.short	0x0034


	//----- nvinfo : EIATTR_SW_WAR
	.align		4
.L_31:
        /*00a8*/ 	.byte	0x04, 0x36
        /*00aa*/ 	.short	(.L_33 - .L_32)
.L_32:
        /*00ac*/ 	.word	0x00000008
.L_33:


//--------------------- .nv.callgraph             --------------------------
	.section	.nv.callgraph,"",@"SHT_CUDA_CALLGRAPH"
	.align	4
	.sectionentsize	8
	.align		4
        /*0000*/ 	.word	0x00000000
	.align		4
        /*0004*/ 	.word	0xffffffff
	.align		4
        /*0008*/ 	.word	0x00000000
	.align		4
        /*000c*/ 	.word	0xfffffffe
	.align		4
        /*0010*/ 	.word	0x00000000
	.align		4
        /*0014*/ 	.word	0xfffffffd
	.align		4
        /*0018*/ 	.word	0x00000000
	.align		4
        /*001c*/ 	.word	0xfffffffc


//--------------------- .nv.constant4             --------------------------
	.section	.nv.constant4,"a",@progbits
	.align	8
	.align		8
.nv.constant4:
        /*0000*/ 	.dword	_$_str
	.align		8
        /*0008*/ 	.dword	_$_str_$_2


//--------------------- .text.triton_poi_fused__native_batch_norm_legit_no_training_relu_4 --------------------------
	.section	.text.triton_poi_fused__native_batch_norm_legit_no_training_relu_4,"ax",@progbits
	.align	128
        .global         triton_poi_fused__native_batch_norm_legit_no_training_relu_4
        .type           triton_poi_fused__native_batch_norm_legit_no_training_relu_4,@function
        .size           triton_poi_fused__native_batch_norm_legit_no_training_relu_4,(.L_x_1 - triton_poi_fused__native_batch_norm_legit_no_training_relu_4)
        .other          triton_poi_fused__native_batch_norm_legit_no_training_relu_4,@"STO_CUDA_ENTRY STV_DEFAULT"
triton_poi_fused__native_batch_norm_legit_no_training_relu_4:
.text.triton_poi_fused__native_batch_norm_legit_no_training_relu_4:
[----:B------:R-:W-:Y:S01]  /*0000*/  LDC R1, c[0x0][0x28] ;  /* 0x00000a00ff017b82 */ /* 0x000fe20000000800 */
[----:B------:R-:W1:Y:S07]  /*0010*/  S2R R0, SR_TID.X ;  /* 0x0000000000007919 */ /* 0x000e6e0000002100 */
[----:B------:R-:W2:Y:S01]  /*0020*/  LDC.64 R4, c[0x0][0x220] ;  /* 0x00008800ff047b82 */ /* 0x000ea20000000a00 */
[----:B------:R-:W-:Y:S01]  /*0030*/  ULDC.64 UR4, c[0x0][0x208] ;  /* 0x0000820000047ab9 */ /* 0x000fe20000000a00 */
[----:B------:R-:W3:Y:S06]  /*0040*/  S2R R7, SR_CTAID.X ;  /* 0x0000000000077919 */ /* 0x000eec0000002500 */
[----:B------:R-:W4:Y:S08]  /*0050*/  LDC.64 R12, c[0x0][0x218] ;  /* 0x00008600ff0c7b82 */ /* 0x000f300000000a00 */
[----:B------:R-:W5:Y:S08]  /*0060*/  LDC.64 R22, c[0x0][0x210] ;  /* 0x00008400ff167b82 */ /* 0x000f700000000a00 */
[----:B------:R-:W5:Y:S01]  /*0070*/  LDC.64 R20, c[0x0][0x228] ;  /* 0x00008a00ff147b82 */ /* 0x000f620000000a00 */
[----:B-1----:R-:W-:-:S07]  /*0080*/  SHF.L.U32 R0, R0, 0x2, RZ ;  /* 0x0000000200007819 */ /* 0x002fce00000006ff */
[----:B------:R-:W1:Y:S01]  /*0090*/  LDC.64 R24, c[0x0][0x230] ;  /* 0x00008c00ff187b82 */ /* 0x000e620000000a00 */
[----:B---3--:R-:W-:Y:S02]  /*00a0*/  SHF.R.S32.HI R3, RZ, 0x15, R7 ;  /* 0x00000015ff037819 */ /* 0x008fe40000011407 */
[----:B------:R-:W-:Y:S02]  /*00b0*/  LOP3.LUT R0, R0, 0x1fc, RZ, 0xc0, !PT ;  /* 0x000001fc00007812 */ /* 0x000fe400078ec0ff */
[----:B------:R-:W-:Y:S02]  /*00c0*/  SGXT R3, R3, 0x1 ;  /* 0x000000010303781a */ /* 0x000fe40000000200 */
[----:B------:R-:W-:-:S04]  /*00d0*/  LEA R0, R7, R0, 0xa ;  /* 0x0000000007007211 */ /* 0x000fc800078e50ff */
[----:B------:R-:W-:-:S04]  /*00e0*/  LEA.HI R3, R3, R0, RZ, 0x7 ;  /* 0x0000000003037211 */ /* 0x000fc800078f38ff */
[----:B------:R-:W-:-:S04]  /*00f0*/  LOP3.LUT R3, R3, 0xffffff80, RZ, 0xc0, !PT ;  /* 0xffffff8003037812 */ /* 0x000fc800078ec0ff */
[----:B------:R-:W-:-:S05]  /*0100*/  IADD3 R3, R0, -R3, RZ ;  /* 0x8000000300037210 */ /* 0x000fca0007ffe0ff */
[----:B--2---:R-:W-:-:S06]  /*0110*/  IMAD.WIDE R4, R3, 0x4, R4 ;  /* 0x0000000403047825 */ /* 0x004fcc00078e0204 */
[----:B------:R-:W2:Y:S01]  /*0120*/  LDG.E.EL.128 R4, desc[UR4][R4.64] ;  /* 0x0000000404047981 */ /* 0x000ea2000c2e1d00 */
[----:B----4-:R-:W-:-:S04]  /*0130*/  IMAD.WIDE R12, R3, 0x4, R12 ;  /* 0x00000004030c7825 */ /* 0x010fc800078e020c */
[----:B-----5:R-:W-:Y:S02]  /*0140*/  IMAD.WIDE R22, R0, 0x4, R22 ;  /* 0x0000000400167825 */ /* 0x020fe400078e0216 */
[----:B------:R-:W3:Y:S02]  /*0150*/  LDG.E.EL.128 R12, desc[UR4][R12.64] ;  /* 0x000000040c0c7981 */ /* 0x000ee4000c2e1d00 */
[C---:B0-----:R-:W-:Y:S02]  /*0160*/  IMAD.WIDE R20, R3.reuse, 0x4, R20 ;  /* 0x0000000403147825 */ /* 0x041fe400078e0214 */
[----:B------:R-:W3:Y:S02]  /*0170*/  LDG.E.128 R16, desc[UR4][R22.64+0x800] ;  /* 0x0008000416107981 */ /* 0x000ee4000c1e1d00 */
[----:B-1----:R-:W-:-:S04]  /*0180*/  IMAD.WIDE R24, R3, 0x4, R24 ;  /* 0x0000000403187825 */ /* 0x002fc800078e0218 */
[----:B--2---:R-:W-:Y:S01]  /*0190*/  FADD R6, R6, 9.9999997473787516356e-06 ;  /* 0x3727c5ac06067421 */ /* 0x004fe20000000000 */
[----:B------:R-:W-:Y:S01]  /*01a0*/  FADD R2, R4, 9.9999997473787516356e-06 ;  /* 0x3727c5ac04027421 */ /* 0x000fe20000000000 */
[----:B------:R-:W-:-:S03]  /*01b0*/  FADD R8, R5, 9.9999997473787516356e-06 ;  /* 0x3727c5ac05087421 */ /* 0x000fc60000000000 */
[----:B------:R-:W0:Y:S08]  /*01c0*/  MUFU.SQRT R26, R2 ;  /* 0x00000002001a7308 */ /* 0x000e300000002000 */
[----:B------:R-:W1:Y:S01]  /*01d0*/  MUFU.SQRT R6, R6 ;  /* 0x0000000600067308 */ /* 0x000e620000002000 */
[----:B0-----:R-:W-:-:S07]  /*01e0*/  FSETP.GT.AND P0, PT, R26, 8.50705917302346158658e+37, PT ;  /* 0x7e8000001a00780b */ /* 0x001fce0003f04000 */
[----:B------:R0:W2:Y:S01]  /*01f0*/  MUFU.SQRT R27, R8 ;  /* 0x00000008001b7308 */ /* 0x0000a20000002000 */
[----:B------:R-:W-:Y:S02]  /*0200*/  FSETP.GEU.AND P3, PT, R26, 1.175494350822287508e-38, PT ;  /* 0x008000001a00780b */ /* 0x000fe40003f6e000 */
[C---:B-1----:R-:W-:Y:S02]  /*0210*/  FSETP.GT.AND P2, PT, R6.reuse, 8.50705917302346158658e+37, PT ;  /* 0x7e8000000600780b */ /* 0x042fe40003f44000 */
[----:B------:R-:W-:Y:S01]  /*0220*/  FSETP.GEU.AND P5, PT, R6, 1.175494350822287508e-38, PT ;  /* 0x008000000600780b */ /* 0x000fe20003fae000 */
[----:B------:R-:W-:Y:S01]  /*0230*/  HFMA2.MMA R2, -RZ, RZ, 1.625, 0 ;  /* 0x3e800000ff027435 */ /* 0x000fe200000001ff */
[----:B0-----:R-:W4:Y:S01]  /*0240*/  LDG.E.128 R8, desc[UR4][R22.64] ;  /* 0x0000000416087981 */ /* 0x001f22000c1e1d00 */
[----:B------:R-:W-:Y:S01]  /*0250*/  @P0 FMUL R26, R26, 0.25 ;  /* 0x3e8000001a1a0820 */ /* 0x000fe20000400000 */
[----:B--2---:R-:W-:-:S05]  /*0260*/  FSETP.GT.AND P1, PT, R27, 8.50705917302346158658e+37, PT ;  /* 0x7e8000001b00780b */ /* 0x004fca0003f24000 */
[----:B------:R-:W-:Y:S01]  /*0270*/  @!P3 FMUL R26, R26, 16777216 ;  /* 0x4b8000001a1ab820 */ /* 0x000fe20000400000 */
[C---:B------:R-:W-:Y:S01]  /*0280*/  FSETP.GEU.AND P4, PT, R27.reuse, 1.175494350822287508e-38, PT ;  /* 0x008000001b00780b */ /* 0x040fe20003f8e000 */
[----:B------:R-:W-:Y:S02]  /*0290*/  @P2 FMUL R6, R6, 0.25 ;  /* 0x3e80000006062820 */ /* 0x000fe40000400000 */
[----:B------:R0:W1:Y:S01]  /*02a0*/  MUFU.RCP R5, R26 ;  /* 0x0000001a00057308 */ /* 0x0000620000001000 */
[----:B------:R-:W2:Y:S01]  /*02b0*/  LDG.E.EL.128 R20, desc[UR4][R20.64] ;  /* 0x0000000414147981 */ /* 0x000ea2000c2e1d00 */
[----:B------:R-:W-:Y:S02]  /*02c0*/  @!P5 FMUL R6, R6, 16777216 ;  /* 0x4b8000000606d820 */ /* 0x000fe40000400000 */
[----:B------:R-:W-:-:S04]  /*02d0*/  @P1 FMUL R27, R27, 0.25 ;  /* 0x3e8000001b1b1820 */ /* 0x000fc80000400000 */
[----:B------:R-:W5:Y:S02]  /*02e0*/  MUFU.RCP R6, R6 ;  /* 0x0000000600067308 */ /* 0x000f640000001000 */
[----:B------:R-:W-:Y:S01]  /*02f0*/  @!P4 FMUL R27, R27, 16777216 ;  /* 0x4b8000001b1bc820 */ /* 0x000fe20000400000 */
[----:B0-----:R-:W-:-:S05]  /*0300*/  FSEL R26, R2, 1, P0 ;  /* 0x3f800000021a7808 */ /* 0x001fca0000000000 */
[----:B------:R0:W-:Y:S01]  /*0310*/  MUFU.RCP R4, R27 ;  /* 0x0000001b00047308 */ /* 0x0001e20000001000 */
[----:B------:R-:W-:Y:S01]  /*0320*/  @!P3 FMUL R26, R26, 16777216 ;  /* 0x4b8000001a1ab820 */ /* 0x000fe20000400000 */
[----:B0-----:R-:W-:-:S03]  /*0330*/  FSEL R27, R2, 1, P2 ;  /* 0x3f800000021b7808 */ /* 0x001fc60001000000 */
[----:B-1----:R-:W-:Y:S02]  /*0340*/  FMUL R3, R5, R26 ;  /* 0x0000001a05037220 */ /* 0x002fe40000400000 */
[----:B------:R-:W-:-:S04]  /*0350*/  @!P5 FMUL R27, R27, 16777216 ;  /* 0x4b8000001b1bd820 */ /* 0x000fc80000400000 */
[----:B-----5:R-:W-:Y:S02]  /*0360*/  FMUL R5, R6, R27 ;  /* 0x0000001b06057220 */ /* 0x020fe40000400000 */
[----:B------:R-:W2:Y:S01]  /*0370*/  LDG.E.EL.128 R24, desc[UR4][R24.64] ;  /* 0x0000000418187981 */ /* 0x000ea2000c2e1d00 */
[----:B------:R-:W-:-:S04]  /*0380*/  FADD R7, R7, 9.9999997473787516356e-06 ;  /* 0x3727c5ac07077421 */ /* 0x000fc80000000000 */
[----:B------:R0:W1:Y:S01]  /*0390*/  MUFU.SQRT R28, R7 ;  /* 0x00000007001c7308 */ /* 0x0000620000002000 */
[----:B------:R-:W-:Y:S01]  /*03a0*/  FSEL R29, R2, 1, P1 ;  /* 0x3f800000021d7808 */ /* 0x000fe20000800000 */
[----:B0-----:R-:W0:Y:S01]  /*03b0*/  LDC.64 R6, c[0x0][0x238] ;  /* 0x00008e00ff067b82 */ /* 0x001e220000000a00 */
[C---:B-1----:R-:W-:Y:S02]  /*03c0*/  FSETP.GT.AND P0, PT, R28.reuse, 8.50705917302346158658e+37, PT ;  /* 0x7e8000001c00780b */ /* 0x042fe40003f04000 */
[----:B------:R-:W-:-:S11]  /*03d0*/  FSETP.GEU.AND P1, PT, R28, 1.175494350822287508e-38, PT ;  /* 0x008000001c00780b */ /* 0x000fd60003f2e000 */
[----:B------:R-:W-:-:S04]  /*03e0*/  @P0 FMUL R28, R28, 0.25 ;  /* 0x3e8000001c1c0820 */ /* 0x000fc80000400000 */
[----:B------:R-:W-:Y:S01]  /*03f0*/  @!P1 FMUL R28, R28, 16777216 ;  /* 0x4b8000001c1c9820 */ /* 0x000fe20000400000 */
[----:B------:R-:W-:-:S05]  /*0400*/  @!P4 FMUL R29, R29, 16777216 ;  /* 0x4b8000001d1dc820 */ /* 0x000fca0000400000 */
[----:B------:R-:W1:Y:S01]  /*0410*/  MUFU.RCP R28, R28 ;  /* 0x0000001c001c7308 */ /* 0x000e620000001000 */
[----:B------:R-:W-:Y:S01]  /*0420*/  FMUL R4, R4, R29 ;  /* 0x0000001d04047220 */ /* 0x000fe20000400000 */
[----:B------:R-:W-:-:S05]  /*0430*/  FSEL R29, R2, 1, P0 ;  /* 0x3f800000021d7808 */ /* 0x000fca0000000000 */
[----:B------:R-:W-:Y:S01]  /*0440*/  @!P1 FMUL R29, R29, 16777216 ;  /* 0x4b8000001d1d9820 */ /* 0x000fe20000400000 */
[----:B---3--:R-:W-:Y:S01]  /*0450*/  FADD R19, R19, -R15 ;  /* 0x8000000f13137221 */ /* 0x008fe20000000000 */
[----:B------:R-:W-:Y:S01]  /*0460*/  FADD R16, R16, -R12 ;  /* 0x8000000c10107221 */ /* 0x000fe20000000000 */
[----:B------:R-:W-:Y:S01]  /*0470*/  FADD R18, R18, -R14 ;  /* 0x8000000e12127221 */ /* 0x000fe20000000000 */
[----:B-1----:R-:W-:Y:S01]  /*0480*/  FMUL R2, R28, R29 ;  /* 0x0000001d1c027220 */ /* 0x002fe20000400000 */
[----:B------:R-:W-:Y:S01]  /*0490*/  FADD R17, R17, -R13 ;  /* 0x8000000d11117221 */ /* 0x000fe20000000000 */
[----:B----4-:R-:W-:Y:S01]  /*04a0*/  FADD R11, R11, -R15 ;  /* 0x8000000f0b0b7221 */ /* 0x010fe20000000000 */
[----:B------:R-:W-:Y:S01]  /*04b0*/  FADD R8, R8, -R12 ;  /* 0x8000000c08087221 */ /* 0x000fe20000000000 */
[----:B------:R-:W-:Y:S02]  /*04c0*/  FADD R12, R10, -R14 ;  /* 0x8000000e0a0c7221 */ /* 0x000fe40000000000 */
[C---:B------:R-:W-:Y:S01]  /*04d0*/  FMUL R10, R2.reuse, R11 ;  /* 0x0000000b020a7220 */ /* 0x040fe20000400000 */
[----:B------:R-:W-:Y:S01]  /*04e0*/  FMUL R2, R2, R19 ;  /* 0x0000001302027220 */ /* 0x000fe20000400000 */
[----:B------:R-:W-:Y:S01]  /*04f0*/  FADD R9, R9, -R13 ;  /* 0x8000000d09097221 */ /* 0x000fe20000000000 */
[C---:B------:R-:W-:Y:S01]  /*0500*/  FMUL R11, R5.reuse, R12 ;  /* 0x0000000c050b7220 */ /* 0x040fe20000400000 */
[----:B------:R-:W-:Y:S01]  /*0510*/  FMUL R5, R5, R18 ;  /* 0x0000001205057220 */ /* 0x000fe20000400000 */
[C---:B------:R-:W-:Y:S01]  /*0520*/  FMUL R15, R3.reuse, R8 ;  /* 0x00000008030f7220 */ /* 0x040fe20000400000 */
[C---:B------:R-:W-:Y:S01]  /*0530*/  FMUL R8, R4.reuse, R17 ;  /* 0x0000001104087220 */ /* 0x040fe20000400000 */
[----:B------:R-:W-:Y:S01]  /*0540*/  FMUL R13, R3, R16 ;  /* 0x00000010030d7220 */ /* 0x000fe20000400000 */
[----:B------:R-:W-:Y:S01]  /*0550*/  FMUL R12, R4, R9 ;  /* 0x00000009040c7220 */ /* 0x000fe20000400000 */
[----:B--2---:R-:W-:Y:S01]  /*0560*/  FFMA R2, R23, R2, R27 ;  /* 0x0000000217027223 */ /* 0x004fe2000000001b */
[----:B------:R-:W-:Y:S01]  /*0570*/  FFMA R5, R22, R5, R26 ;  /* 0x0000000516057223 */ /* 0x000fe2000000001a */
[----:B------:R-:W-:Y:S01]  /*0580*/  FFMA R8, R21, R8, R25 ;  /* 0x0000000815087223 */ /* 0x000fe20000000019 */
[----:B------:R-:W-:Y:S01]  /*0590*/  FFMA R10, R23, R10, R27 ;  /* 0x0000000a170a7223 */ /* 0x000fe2000000001b */
[C-C-:B------:R-:W-:Y:S01]  /*05a0*/  FFMA R3, R20.reuse, R15, R24.reuse ;  /* 0x0000000f14037223 */ /* 0x140fe20000000018 */
[----:B------:R-:W-:Y:S01]  /*05b0*/  FFMA R4, R20, R13, R24 ;  /* 0x0000000d14047223 */ /* 0x000fe20000000018 */
[----:B------:R-:W-:Y:S01]  /*05c0*/  FFMA R9, R21, R12, R25 ;  /* 0x0000000c15097223 */ /* 0x000fe20000000019 */
[----:B------:R-:W-:Y:S01]  /*05d0*/  FFMA R22, R22, R11, R26 ;  /* 0x0000000b16167223 */ /* 0x000fe2000000001a */
[----:B------:R-:W-:Y:S01]  /*05e0*/  FSETP.GEU.AND P6, PT, R2, RZ, PT ;  /* 0x000000ff0200720b */ /* 0x000fe20003fce000 */
[----:B0-----:R-:W-:Y:S01]  /*05f0*/  IMAD.WIDE R12, R0, 0x4, R6 ;  /* 0x00000004000c7825 */ /* 0x001fe200078e0206 */
[----:B------:R-:W-:-:S02]  /*0600*/  FSETP.GEU.AND P5, PT, R5, RZ, PT ;  /* 0x000000ff0500720b */ /* 0x000fc40003fae000 */
[----:B------:R-:W-:Y:S02]  /*0610*/  FSETP.GEU.AND P4, PT, R8, RZ, PT ;  /* 0x000000ff0800720b */ /* 0x000fe40003f8e000 */
[----:B------:R-:W-:Y:S02]  /*0620*/  FSETP.GEU.AND P3, PT, R10, RZ, PT ;  /* 0x000000ff0a00720b */ /* 0x000fe40003f6e000 */
[----:B------:R-:W-:Y:S02]  /*0630*/  SEL R7, R2, RZ, P6 ;  /* 0x000000ff02077207 */ /* 0x000fe40003000000 */
[----:B------:R-:W-:Y:S02]  /*0640*/  FSETP.GEU.AND P0, PT, R4, RZ, PT ;  /* 0x000000ff0400720b */ /* 0x000fe40003f0e000 */
[----:B------:R-:W-:Y:S02]  /*0650*/  FSETP.GEU.AND P2, PT, R22, RZ, PT ;  /* 0x000000ff1600720b */ /* 0x000fe40003f4e000 */
[----:B------:R-:W-:-:S02]  /*0660*/  FSETP.GEU.AND P1, PT, R9, RZ, PT ;  /* 0x000000ff0900720b */ /* 0x000fc40003f2e000 */
[----:B------:R-:W-:Y:S02]  /*0670*/  FSETP.GEU.AND P6, PT, R3, RZ, PT ;  /* 0x000000ff0300720b */ /* 0x000fe40003fce000 */
[----:B------:R-:W-:Y:S02]  /*0680*/  SEL R6, R5, RZ, P5 ;  /* 0x000000ff05067207 */ /* 0x000fe40002800000 */
[----:B------:R-:W-:Y:S02]  /*0690*/  SEL R5, R8, RZ, P4 ;  /* 0x000000ff08057207 */ /* 0x000fe40002000000 */
[----:B------:R-:W-:Y:S02]  /*06a0*/  SEL R11, R10, RZ, P3 ;  /* 0x000000ff0a0b7207 */ /* 0x000fe40001800000 */
[----:B------:R-:W-:Y:S02]  /*06b0*/  SEL R10, R22, RZ, P2 ;  /* 0x000000ff160a7207 */ /* 0x000fe40001000000 */
[----:B------:R-:W-:-:S02]  /*06c0*/  SEL R9, R9, RZ, P1 ;  /* 0x000000ff09097207 */ /* 0x000fc40000800000 */
[----:B------:R-:W-:Y:S02]  /*06d0*/  SEL R8, R3, RZ, P6 ;  /* 0x000000ff03087207 */ /* 0x000fe40003000000 */
[----:B------:R-:W-:-:S03]  /*06e0*/  SEL R4, R4, RZ, P0 ;  /* 0x000000ff04047207 */ /* 0x000fc60000000000 */
[----:B------:R-:W-:Y:S04]  /*06f0*/  STG.E.128 desc[UR4][R12.64], R8 ;  /* 0x000000080c007986 */ /* 0x000fe8000c101d04 */
[----:B------:R-:W-:Y:S01]  /*0700*/  STG.E.128 desc[UR4][R12.64+0x800], R4 ;  /* 0x000800040c007986 */ /* 0x000fe2000c101d04 */
[----:B------:R-:W-:Y:S05]  /*0710*/  EXIT ;  /* 0x000000000000794d */ /* 0x000fea0003800000 */
.L_x_0:
[----:B------:R-:W-:-:S00]  /*0720*/  BRA `(.L_x_0) ;  /* 0xfffffffc00fc7947 */ /* 0x000fc0000383ffff */
[----:B------:R-:W-:-:S00]  /*0730*/  NOP ;  /* 0x0000000000007918 */ /* 0x000fc00000000000 */
        /* <DEDUP_REMOVED lines=12> */
.L_x_1:


//--------------------- .nv.global.init           --------------------------
	.section	.nv.global.init,"aw",@progbits
.nv.global.init:
	.type		_$_str,@object
	.size		_$_str,(_$_str_$_2 - _$_str)
_$_str:
        /*0000*/ 	.byte	0x5f, 0x5f, 0x43, 0x55, 0x44, 0x41, 0x5f, 0x46, 0x54, 0x5a, 0x00
	.type		_$_str_$_2,@object
	.size		_$_str_$_2,(.L_1 - _$_str_$_2)
_$_str_$_2:
        /*000b*/ 	.byte	0x5f, 0x5f, 0x43, 0x55, 0x44, 0x41, 0x5f, 0x50, 0x52, 0x45, 0x43, 0x5f, 0x53, 0x51, 0x52, 0x54
        /*001b*/ 	.byte	0x00
.L_1:


//--------------------- .nv.constant0.triton_poi_fused__native_batch_norm_legit_no_training_relu_4 --------------------------
	.section	.nv.constant0.triton_poi_fused__native_batch_norm_legit_no_training_relu_4,"a",@progbits
	.sectionflags	@""
	.align	4
.nv.constant0.triton_poi_fused__native_batch_norm_legit_no_training_relu_4:
	.zero		580
